//
// Generated by NVIDIA NVVM Compiler
//
// Compiler Build ID: CL-36424714
// Cuda compilation tools, release 13.0, V13.0.88
// Based on NVVM 20.0.0
//

.version 9.0
.target sm_100
.address_size 64

	// .globl	_Z15transposeKernelPfS_ii

.visible .entry _Z15transposeKernelPfS_ii(
	.param .u64 .ptr .align 1 _Z15transposeKernelPfS_ii_param_0,
	.param .u64 .ptr .align 1 _Z15transposeKernelPfS_ii_param_1,
	.param .u32 _Z15transposeKernelPfS_ii_param_2,
	.param .u32 _Z15transposeKernelPfS_ii_param_3
)
{
	.reg .pred 	%p<4>;
	.reg .b32 	%r<15>;
	.reg .b32 	%f<2>;
	.reg .b64 	%rd<9>;

	ld.param.u64 	%rd1, [_Z15transposeKernelPfS_ii_param_0];
	ld.param.u64 	%rd2, [_Z15transposeKernelPfS_ii_param_1];
	ld.param.u32 	%r4, [_Z15transposeKernelPfS_ii_param_2];
	ld.param.u32 	%r3, [_Z15transposeKernelPfS_ii_param_3];
	mov.u32 	%r6, %ctaid.x;
	mov.u32 	%r7, %ntid.x;
	mov.u32 	%r8, %tid.x;
	mad.lo.s32 	%r1, %r6, %r7, %r8;
	mov.u32 	%r9, %ctaid.y;
	mov.u32 	%r10, %ntid.y;
	mov.u32 	%r11, %tid.y;
	mad.lo.s32 	%r12, %r9, %r10, %r11;
	setp.ge.s32 	%p1, %r1, %r3;
	setp.ge.s32 	%p2, %r12, %r4;
	or.pred  	%p3, %p1, %p2;
	@%p3 bra 	$L__BB0_2;
	cvta.to.global.u64 	%rd3, %rd1;
	cvta.to.global.u64 	%rd4, %rd2;
	mad.lo.s32 	%r13, %r3, %r1, %r12;
	mul.wide.s32 	%rd5, %r13, 4;
	add.s64 	%rd6, %rd3, %rd5;
	ld.global.f32 	%f1, [%rd6];
	mad.lo.s32 	%r14, %r3, %r12, %r1;
	mul.wide.s32 	%rd7, %r14, 4;
	add.s64 	%rd8, %rd4, %rd7;
	st.global.f32 	[%rd8], %f1;
$L__BB0_2:
	ret;

}


// ===== COMPILED SASS (sm_100) =====

	.target	sm_100

	.elftype	@"ET_EXEC"


//--------------------- .note.nv.tkinfo           --------------------------
	.section	.note.nv.tkinfo,"",@"SHT_NOTE"
	.sectionflags	@"SHF_NOTE_NV_TKINFO"
	.tkinfo
        /*0018*/ 	.word	0x00000002
        /*0030*/ 	.string	""
        /*0030*/ 	.string	"ptxas"
        /*0030*/ 	.string	"Cuda compilation tools, release 13.0, V13.0.88"
        /*0030*/ 	.string	"Build cuda_13.0.r13.0/compiler.36424714_0"
        /*0030*/ 	.string	"-arch sm_100 -m 64 "



//--------------------- .note.nv.cuinfo           --------------------------
	.section	.note.nv.cuinfo,"",@"SHT_NOTE"
	.sectionflags	@"SHF_NOTE_NV_CUINFO"
        /*0018*/ 	.short	0x0002
        /*001a*/ 	.short	0x0064
        /*001c*/ 	.short	0x0082
	.zero		2


//--------------------- .nv.info                  --------------------------
	.section	.nv.info,"",@"SHT_CUDA_INFO"
	.align	4


	//----- nvinfo : EIATTR_REGCOUNT
	.align		4
        /*0000*/ 	.byte	0x04, 0x2f
        /*0002*/ 	.short	(.L_1 - .L_0)
	.align		4
.L_0:
        /*0004*/ 	.word	index@(_Z15transposeKernelPfS_ii)
        /*0008*/ 	.word	0x0000000a


	//----- nvinfo : EIATTR_FRAME_SIZE
	.align		4
.L_1:
        /*000c*/ 	.byte	0x04, 0x11
        /*000e*/ 	.short	(.L_3 - .L_2)
	.align		4
.L_2:
        /*0010*/ 	.word	index@(_Z15transposeKernelPfS_ii)
        /*0014*/ 	.word	0x00000000


	//----- nvinfo : EIATTR_MIN_STACK_SIZE
	.align		4
.L_3:
        /*0018*/ 	.byte	0x04, 0x12
        /*001a*/ 	.short	(.L_5 - .L_4)
	.align		4
.L_4:
        /*001c*/ 	.word	index@(_Z15transposeKernelPfS_ii)
        /*0020*/ 	.word	0x00000000
.L_5:


//--------------------- .nv.compat                --------------------------
	.section	.nv.compat,"",@"SHT_CUDA_COMPAT_INFO"
	.align	4
        /*0000*/ 	.byte	0x02, 0x09, 0x00, 0x00, 0x02, 0x02, 0x01, 0x00, 0x02, 0x05, 0x05, 0x00, 0x03, 0x07, 0x01, 0x01
        /*0010*/ 	.byte	0x02, 0x03, 0x00, 0x00, 0x02, 0x06, 0x01, 0x00, 0x04, 0x0b, 0x08, 0x00, 0x09, 0x00, 0x00, 0x00
        /*0020*/ 	.byte	0x00, 0x00, 0x00, 0x00


//--------------------- .nv.info._Z15transposeKernelPfS_ii --------------------------
	.section	.nv.info._Z15transposeKernelPfS_ii,"",@"SHT_CUDA_INFO"
	.sectionflags	@""
	.align	4


	//----- nvinfo : EIATTR_CUDA_API_VERSION
	.align		4
        /*0000*/ 	.byte	0x04, 0x37
        /*0002*/ 	.short	(.L_7 - .L_6)
.L_6:
        /*0004*/ 	.word	0x00000082


	//----- nvinfo : EIATTR_KPARAM_INFO
	.align		4
.L_7:
        /*0008*/ 	.byte	0x04, 0x17
        /*000a*/ 	.short	(.L_9 - .L_8)
.L_8:
        /*000c*/ 	.word	0x00000000
        /*0010*/ 	.short	0x0003
        /*0012*/ 	.short	0x0014
        /*0014*/ 	.byte	0x00, 0xf0, 0x11, 0x00


	//----- nvinfo : EIATTR_KPARAM_INFO
	.align		4
.L_9:
        /*0018*/ 	.byte	0x04, 0x17
        /*001a*/ 	.short	(.L_11 - .L_10)
.L_10:
        /*001c*/ 	.word	0x00000000
        /*0020*/ 	.short	0x0002
        /*0022*/ 	.short	0x0010
        /*0024*/ 	.byte	0x00, 0xf0, 0x11, 0x00


	//----- nvinfo : EIATTR_KPARAM_INFO
	.align		4
.L_11:
        /*0028*/ 	.byte	0x04, 0x17
        /*002a*/ 	.short	(.L_13 - .L_12)
.L_12:
        /*002c*/ 	.word	0x00000000
        /*0030*/ 	.short	0x0001
        /*0032*/ 	.short	0x0008
        /*0034*/ 	.byte	0x00, 0xf5, 0x21, 0x00


	//----- nvinfo : EIATTR_KPARAM_INFO
	.align		4
.L_13:
        /*0038*/ 	.byte	0x04, 0x17
        /*003a*/ 	.short	(.L_15 - .L_14)
.L_14:
        /*003c*/ 	.word	0x00000000
        /*0040*/ 	.short	0x0000
        /*0042*/ 	.short	0x0000
        /*0044*/ 	.byte	0x00, 0xf5, 0x21, 0x00


	//----- nvinfo : EIATTR_SPARSE_MMA_MASK
	.align		4
.L_15:
        /*0048*/ 	.byte	0x03, 0x50
        /*004a*/ 	.short	0x0000


	//----- nvinfo : EIATTR_MAXREG_COUNT
	.align		4
        /*004c*/ 	.byte	0x03, 0x1b
        /*004e*/ 	.short	0x00ff


	//----- nvinfo : EIATTR_MERCURY_ISA_VERSION
	.align		4
        /*0050*/ 	.byte	0x03, 0x5f
        /*0052*/ 	.short	0x0101


	//----- nvinfo : EIATTR_VRC_CTA_INIT_COUNT
	.align		4
        /*0054*/ 	.byte	0x02, 0x4a
	.zero		1
	.zero		1


	//----- nvinfo : EIATTR_EXIT_INSTR_OFFSETS
	.align		4
        /*0058*/ 	.byte	0x04, 0x1c
        /*005a*/ 	.short	(.L_17 - .L_16)


	//   ....[0]....
.L_16:
        /*005c*/ 	.word	0x000000c0


	//   ....[1]....
        /*0060*/ 	.word	0x00000160


	//----- nvinfo : EIATTR_CBANK_PARAM_SIZE
	.align		4
.L_17:
        /*0064*/ 	.byte	0x03, 0x19
        /*0066*/ 	.short	0x0018


	//----- nvinfo : EIATTR_PARAM_CBANK
	.align		4
        /*0068*/ 	.byte	0x04, 0x0a
        /*006a*/ 	.short	(.L_19 - .L_18)
	.align		4
.L_18:
        /*006c*/ 	.word	index@(.nv.constant0._Z15transposeKernelPfS_ii)
        /*0070*/ 	.short	0x0380
        /*0072*/ 	.short	0x0018


	//----- nvinfo : EIATTR_SW_WAR
	.align		4
.L_19:
        /*0074*/ 	.byte	0x04, 0x36
        /*0076*/ 	.short	(.L_21 - .L_20)
.L_20:
        /*0078*/ 	.word	0x00000008
.L_21:


//--------------------- .nv.callgraph             --------------------------
	.section	.nv.callgraph,"",@"SHT_CUDA_CALLGRAPH"
	.align	4
	.sectionentsize	8
	.align		4
        /*0000*/ 	.word	0x00000000
	.align		4
        /*0004*/ 	.word	0xffffffff
	.align		4
        /*0008*/ 	.word	0x00000000
	.align		4
        /*000c*/ 	.word	0xfffffffe
	.align		4
        /*0010*/ 	.word	0x00000000
	.align		4
        /*0014*/ 	.word	0xfffffffd
	.align		4
        /*0018*/ 	.word	0x00000000
	.align		4
        /*001c*/ 	.word	0xfffffffc


//--------------------- .text._Z15transposeKernelPfS_ii --------------------------
	.section	.text._Z15transposeKernelPfS_ii,"ax",@progbits
	.align	128
        .global         _Z15transposeKernelPfS_ii
        .type           _Z15transposeKernelPfS_ii,@function
        .size           _Z15transposeKernelPfS_ii,(.L_x_1 - _Z15transposeKernelPfS_ii)
        .other          _Z15transposeKernelPfS_ii,@"STO_CUDA_ENTRY STV_DEFAULT"
_Z15transposeKernelPfS_ii:
.text._Z15transposeKernelPfS_ii:
[----:B------:R-:W-:Y:S01]  /*0000*/  LDC R1, c[0x0][0x37c] ;  /* 0x0000df00ff017b82 */ /* 0x000fe20000000800 */
[----:B------:R-:W0:Y:S07]  /*0010*/  S2R R2, SR_TID.Y ;  /* 0x0000000000027919 */ /* 0x000e2e0000002200 */
[----:B------:R-:W1:Y:S01]  /*0020*/  LDC R0, c[0x0][0x360] ;  /* 0x0000d800ff007b82 */ /* 0x000e620000000800 */
[----:B------:R-:W2:Y:S01]  /*0030*/  LDCU.64 UR6, c[0x0][0x390] ;  /* 0x00007200ff0677ac */ /* 0x000ea20008000a00 */
[----:B------:R-:W1:Y:S06]  /*0040*/  S2R R3, SR_TID.X ;  /* 0x0000000000037919 */ /* 0x000e6c0000002100 */
[----:B------:R-:W0:Y:S08]  /*0050*/  S2UR UR5, SR_CTAID.Y ;  /* 0x00000000000579c3 */ /* 0x000e300000002600 */
[----:B------:R-:W0:Y:S08]  /*0060*/  LDC R7, c[0x0][0x364] ;  /* 0x0000d900ff077b82 */ /* 0x000e300000000800 */
[----:B------:R-:W1:Y:S01]  /*0070*/  S2UR UR4, SR_CTAID.X ;  /* 0x00000000000479c3 */ /* 0x000e620000002500 */
[----:B0-----:R-:W-:-:S05]  /*0080*/  IMAD R7, R7, UR5, R2 ;  /* 0x0000000507077c24 */ /* 0x001fca000f8e0202 */
[----:B--2---:R-:W-:Y:S01]  /*0090*/  ISETP.GE.AND P0, PT, R7, UR6, PT ;  /* 0x0000000607007c0c */ /* 0x004fe2000bf06270 */
[----:B-1----:R-:W-:-:S05]  /*00a0*/  IMAD R0, R0, UR4, R3 ;  /* 0x0000000400007c24 */ /* 0x002fca000f8e0203 */
[----:B------:R-:W-:-:S13]  /*00b0*/  ISETP.GE.OR P0, PT, R0, UR7, P0 ;  /* 0x0000000700007c0c */ /* 0x000fda0008706670 */
[----:B------:R-:W-:Y:S05]  /*00c0*/  @P0 EXIT ;  /* 0x000000000000094d */ /* 0x000fea0003800000 */
[----:B------:R-:W0:Y:S01]  /*00d0*/  LDC.64 R2, c[0x0][0x380] ;  /* 0x0000e000ff027b82 */ /* 0x000e220000000a00 */
[----:B------:R-:W1:Y:S01]  /*00e0*/  LDCU.64 UR4, c[0x0][0x358] ;  /* 0x00006b00ff0477ac */ /* 0x000e620008000a00 */
[----:B------:R-:W-:-:S04]  /*00f0*/  IMAD R5, R0, UR7, R7 ;  /* 0x0000000700057c24 */ /* 0x000fc8000f8e0207 */
[----:B0-----:R-:W-:Y:S02]  /*0100*/  IMAD.WIDE R2, R5, 0x4, R2 ;  /* 0x0000000405027825 */ /* 0x001fe400078e0202 */
[----:B------:R-:W0:Y:S04]  /*0110*/  LDC.64 R4, c[0x0][0x388] ;  /* 0x0000e200ff047b82 */ /* 0x000e280000000a00 */
[----:B-1----:R-:W2:Y:S01]  /*0120*/  LDG.E R3, desc[UR4][R2.64] ;  /* 0x0000000402037981 */ /* 0x002ea2000c1e1900 */
[----:B------:R-:W-:-:S04]  /*0130*/  IMAD R7, R7, UR7, R0 ;  /* 0x0000000707077c24 */ /* 0x000fc8000f8e0200 */
[----:B0-----:R-:W-:-:S05]  /*0140*/  IMAD.WIDE R4, R7, 0x4, R4 ;  /* 0x0000000407047825 */ /* 0x001fca00078e0204 */
[----:B--2---:R-:W-:Y:S01]  /*0150*/  STG.E desc[UR4][R4.64], R3 ;  /* 0x0000000304007986 */ /* 0x004fe2000c101904 */
[----:B------:R-:W-:Y:S05]  /*0160*/  EXIT ;  /* 0x000000000000794d */ /* 0x000fea0003800000 */
.L_x_0:
[----:B------:R-:W-:-:S00]  /*0170*/  BRA `(.L_x_0) ;  /* 0xfffffffc00fc7947 */ /* 0x000fc0000383ffff */
[----:B------:R-:W-:-:S00]  /*0180*/  NOP ;  /* 0x0000000000007918 */ /* 0x000fc00000000000 */
[----:B------:R-:W-:-:S00]  /*0190*/  NOP ;  /* 0x0000000000007918 */ /* 0x000fc00000000000 */
[----:B------:R-:W-:-:S00]  /*01a0*/  NOP ;  /* 0x0000000000007918 */ /* 0x000fc00000000000 */
[----:B------:R-:W-:-:S00]  /*01b0*/  NOP ;  /* 0x0000000000007918 */ /* 0x000fc00000000000 */
[----:B------:R-:W-:-:S00]  /*01c0*/  NOP ;  /* 0x0000000000007918 */ /* 0x000fc00000000000 */
[----:B------:R-:W-:-:S00]  /*01d0*/  NOP ;  /* 0x0000000000007918 */ /* 0x000fc00000000000 */
[----:B------:R-:W-:-:S00]  /*01e0*/  NOP ;  /* 0x0000000000007918 */ /* 0x000fc00000000000 */
[----:B------:R-:W-:-:S00]  /*01f0*/  NOP ;  /* 0x0000000000007918 */ /* 0x000fc00000000000 */
.L_x_1:


//--------------------- .nv.shared.reserved.0     --------------------------
	.section	.nv.shared.reserved.0,"aw",@nobits
	.weak		__nv_reservedSMEM_offset_0_alias
	.size		__nv_reservedSMEM_offset_0_alias, 0, 64
	.other		__nv_reservedSMEM_offset_0_alias,@"STO_CUDA_RESERVED_SHARED STV_DEFAULT"
__nv_reservedSMEM_offset_0_alias:
	.zero		0
	.zero		64


//--------------------- .nv.constant0._Z15transposeKernelPfS_ii --------------------------
	.section	.nv.constant0._Z15transposeKernelPfS_ii,"a",@progbits
	.sectionflags	@""
	.align	4
.nv.constant0._Z15transposeKernelPfS_ii:
	.zero		920


//--------------------- SYMBOLS --------------------------

	.type		.nv.reservedSmem.offset0,@object
	.size		.nv.reservedSmem.offset0,0x4
